//
// Generated by NVIDIA NVVM Compiler
//
// Compiler Build ID: CL-36424714
// Cuda compilation tools, release 13.0, V13.0.88
// Based on NVVM 20.0.0
//

.version 9.0
.target sm_100
.address_size 64

	// .globl	_Z13mergedSmall_kPPiS0_S0_

.visible .entry _Z13mergedSmall_kPPiS0_S0_(
	.param .u64 .ptr .align 1 _Z13mergedSmall_kPPiS0_S0__param_0,
	.param .u64 .ptr .align 1 _Z13mergedSmall_kPPiS0_S0__param_1,
	.param .u64 .ptr .align 1 _Z13mergedSmall_kPPiS0_S0__param_2
)
{


	ret;

}


// ===== COMPILED SASS (sm_100) =====

	.target	sm_100

	.elftype	@"ET_EXEC"


//--------------------- .note.nv.tkinfo           --------------------------
	.section	.note.nv.tkinfo,"",@"SHT_NOTE"
	.sectionflags	@"SHF_NOTE_NV_TKINFO"
	.tkinfo
        /*0018*/ 	.word	0x00000002
        /*0030*/ 	.string	""
        /*0030*/ 	.string	"ptxas"
        /*0030*/ 	.string	"Cuda compilation tools, release 13.0, V13.0.88"
        /*0030*/ 	.string	"Build cuda_13.0.r13.0/compiler.36424714_0"
        /*0030*/ 	.string	"-arch sm_100 -m 64 "



//--------------------- .note.nv.cuinfo           --------------------------
	.section	.note.nv.cuinfo,"",@"SHT_NOTE"
	.sectionflags	@"SHF_NOTE_NV_CUINFO"
        /*0018*/ 	.short	0x0002
        /*001a*/ 	.short	0x0064
        /*001c*/ 	.short	0x0082
	.zero		2


//--------------------- .nv.info                  --------------------------
	.section	.nv.info,"",@"SHT_CUDA_INFO"
	.align	4


	//----- nvinfo : EIATTR_REGCOUNT
	.align		4
        /*0000*/ 	.byte	0x04, 0x2f
        /*0002*/ 	.short	(.L_1 - .L_0)
	.align		4
.L_0:
        /*0004*/ 	.word	index@(_Z13mergedSmall_kPPiS0_S0_)
        /*0008*/ 	.word	0x00000004


	//----- nvinfo : EIATTR_FRAME_SIZE
	.align		4
.L_1:
        /*000c*/ 	.byte	0x04, 0x11
        /*000e*/ 	.short	(.L_3 - .L_2)
	.align		4
.L_2:
        /*0010*/ 	.word	index@(_Z13mergedSmall_kPPiS0_S0_)
        /*0014*/ 	.word	0x00000000


	//----- nvinfo : EIATTR_MIN_STACK_SIZE
	.align		4
.L_3:
        /*0018*/ 	.byte	0x04, 0x12
        /*001a*/ 	.short	(.L_5 - .L_4)
	.align		4
.L_4:
        /*001c*/ 	.word	index@(_Z13mergedSmall_kPPiS0_S0_)
        /*0020*/ 	.word	0x00000000
.L_5:


//--------------------- .nv.compat                --------------------------
	.section	.nv.compat,"",@"SHT_CUDA_COMPAT_INFO"
	.align	4
        /*0000*/ 	.byte	0x02, 0x09, 0x00, 0x00, 0x02, 0x02, 0x01, 0x00, 0x02, 0x05, 0x05, 0x00, 0x03, 0x07, 0x01, 0x01
        /*0010*/ 	.byte	0x02, 0x03, 0x00, 0x00, 0x02, 0x06, 0x01, 0x00, 0x04, 0x0b, 0x08, 0x00, 0x09, 0x00, 0x00, 0x00
        /*0020*/ 	.byte	0x00, 0x00, 0x00, 0x00


//--------------------- .nv.info._Z13mergedSmall_kPPiS0_S0_ --------------------------
	.section	.nv.info._Z13mergedSmall_kPPiS0_S0_,"",@"SHT_CUDA_INFO"
	.sectionflags	@""
	.align	4


	//----- nvinfo : EIATTR_CUDA_API_VERSION
	.align		4
        /*0000*/ 	.byte	0x04, 0x37
        /*0002*/ 	.short	(.L_7 - .L_6)
.L_6:
        /*0004*/ 	.word	0x00000082


	//----- nvinfo : EIATTR_KPARAM_INFO
	.align		4
.L_7:
        /*0008*/ 	.byte	0x04, 0x17
        /*000a*/ 	.short	(.L_9 - .L_8)
.L_8:
        /*000c*/ 	.word	0x00000000
        /*0010*/ 	.short	0x0002
        /*0012*/ 	.short	0x0010
        /*0014*/ 	.byte	0x00, 0xf5, 0x21, 0x00


	//----- nvinfo : EIATTR_KPARAM_INFO
	.align		4
.L_9:
        /*0018*/ 	.byte	0x04, 0x17
        /*001a*/ 	.short	(.L_11 - .L_10)
.L_10:
        /*001c*/ 	.word	0x00000000
        /*0020*/ 	.short	0x0001
        /*0022*/ 	.short	0x0008
        /*0024*/ 	.byte	0x00, 0xf5, 0x21, 0x00


	//----- nvinfo : EIATTR_KPARAM_INFO
	.align		4
.L_11:
        /*0028*/ 	.byte	0x04, 0x17
        /*002a*/ 	.short	(.L_13 - .L_12)
.L_12:
        /*002c*/ 	.word	0x00000000
        /*0030*/ 	.short	0x0000
        /*0032*/ 	.short	0x0000
        /*0034*/ 	.byte	0x00, 0xf5, 0x21, 0x00


	//----- nvinfo : EIATTR_SPARSE_MMA_MASK
	.align		4
.L_13:
        /*0038*/ 	.byte	0x03, 0x50
        /*003a*/ 	.short	0x0000


	//----- nvinfo : EIATTR_MAXREG_COUNT
	.align		4
        /*003c*/ 	.byte	0x03, 0x1b
        /*003e*/ 	.short	0x00ff


	//----- nvinfo : EIATTR_MERCURY_ISA_VERSION
	.align		4
        /*0040*/ 	.byte	0x03, 0x5f
        /*0042*/ 	.short	0x0101


	//----- nvinfo : EIATTR_VRC_CTA_INIT_COUNT
	.align		4
        /*0044*/ 	.byte	0x02, 0x4a
	.zero		1
	.zero		1


	//----- nvinfo : EIATTR_EXIT_INSTR_OFFSETS
	.align		4
        /*0048*/ 	.byte	0x04, 0x1c
        /*004a*/ 	.short	(.L_15 - .L_14)


	//   ....[0]....
.L_14:
        /*004c*/ 	.word	0x00000010


	//----- nvinfo : EIATTR_CBANK_PARAM_SIZE
	.align		4
.L_15:
        /*0050*/ 	.byte	0x03, 0x19
        /*0052*/ 	.short	0x0018


	//----- nvinfo : EIATTR_PARAM_CBANK
	.align		4
        /*0054*/ 	.byte	0x04, 0x0a
        /*0056*/ 	.short	(.L_17 - .L_16)
	.align		4
.L_16:
        /*0058*/ 	.word	index@(.nv.constant0._Z13mergedSmall_kPPiS0_S0_)
        /*005c*/ 	.short	0x0380
        /*005e*/ 	.short	0x0018


	//----- nvinfo : EIATTR_SW_WAR
	.align		4
.L_17:
        /*0060*/ 	.byte	0x04, 0x36
        /*0062*/ 	.short	(.L_19 - .L_18)
.L_18:
        /*0064*/ 	.word	0x00000008
.L_19:


//--------------------- .nv.callgraph             --------------------------
	.section	.nv.callgraph,"",@"SHT_CUDA_CALLGRAPH"
	.align	4
	.sectionentsize	8
	.align		4
        /*0000*/ 	.word	0x00000000
	.align		4
        /*0004*/ 	.word	0xffffffff
	.align		4
        /*0008*/ 	.word	0x00000000
	.align		4
        /*000c*/ 	.word	0xfffffffe
	.align		4
        /*0010*/ 	.word	0x00000000
	.align		4
        /*0014*/ 	.word	0xfffffffd
	.align		4
        /*0018*/ 	.word	0x00000000
	.align		4
        /*001c*/ 	.word	0xfffffffc


//--------------------- .text._Z13mergedSmall_kPPiS0_S0_ --------------------------
	.section	.text._Z13mergedSmall_kPPiS0_S0_,"ax",@progbits
	.align	128
        .global         _Z13mergedSmall_kPPiS0_S0_
        .type           _Z13mergedSmall_kPPiS0_S0_,@function
        .size           _Z13mergedSmall_kPPiS0_S0_,(.L_x_1 - _Z13mergedSmall_kPPiS0_S0_)
        .other          _Z13mergedSmall_kPPiS0_S0_,@"STO_CUDA_ENTRY STV_DEFAULT"
_Z13mergedSmall_kPPiS0_S0_:
.text._Z13mergedSmall_kPPiS0_S0_:
[----:B------:R-:W-:Y:S01]  /*0000*/  LDC R1, c[0x0][0x37c] ;  /* 0x0000df00ff017b82 */ /* 0x000fe20000000800 */
[----:B------:R-:W-:Y:S05]  /*0010*/  EXIT ;  /* 0x000000000000794d */ /* 0x000fea0003800000 */
.L_x_0:
[----:B------:R-:W-:-:S00]  /*0020*/  BRA `(.L_x_0) ;  /* 0xfffffffc00fc7947 */ /* 0x000fc0000383ffff */
[----:B------:R-:W-:-:S00]  /*0030*/  NOP ;  /* 0x0000000000007918 */ /* 0x000fc00000000000 */
        /* <DEDUP_REMOVED lines=12> */
.L_x_1:


//--------------------- .nv.shared.reserved.0     --------------------------
	.section	.nv.shared.reserved.0,"aw",@nobits
	.weak		__nv_reservedSMEM_offset_0_alias
	.size		__nv_reservedSMEM_offset_0_alias, 0, 64
	.other		__nv_reservedSMEM_offset_0_alias,@"STO_CUDA_RESERVED_SHARED STV_DEFAULT"
__nv_reservedSMEM_offset_0_alias:
	.zero		0
	.zero		64


//--------------------- .nv.constant0._Z13mergedSmall_kPPiS0_S0_ --------------------------
	.section	.nv.constant0._Z13mergedSmall_kPPiS0_S0_,"a",@progbits
	.sectionflags	@""
	.align	4
.nv.constant0._Z13mergedSmall_kPPiS0_S0_:
	.zero		920


//--------------------- SYMBOLS --------------------------

	.type		.nv.reservedSmem.offset0,@object
	.size		.nv.reservedSmem.offset0,0x4
